	.headerflags	@"EF_CUDA_TEXMODE_UNIFIED EF_CUDA_64BIT_ADDRESS EF_CUDA_ACCELERATORS EF_CUDA_SM90 EF_CUDA_VIRTUAL_SM(EF_CUDA_SM90)"
	.elftype	@"ET_EXEC"


//--------------------- .nv.info                  --------------------------
	.section	.nv.info,"",@"SHT_CUDA_INFO"
	.align	4


	//----- nvinfo : EIATTR_REGCOUNT
	.align		4
        /*0000*/ 	.byte	0x04, 0x2f
        /*0002*/ 	.short	(.L_1 - .L_0)
	.align		4
.L_0:
        /*0004*/ 	.word	index@(triton_poi_fused_native_group_norm_silu_2)
        /*0008*/ 	.word	0x00000020


	//----- nvinfo : EIATTR_MIN_STACK_SIZE
	.align		4
.L_1:
        /*000c*/ 	.byte	0x04, 0x12
        /*000e*/ 	.short	(.L_3 - .L_2)
	.align		4
.L_2:
        /*0010*/ 	.word	index@(triton_poi_fused_native_group_norm_silu_2)
        /*0014*/ 	.word	0x00000000


	//----- nvinfo : EIATTR_FRAME_SIZE
	.align		4
.L_3:
        /*0018*/ 	.byte	0x04, 0x11
        /*001a*/ 	.short	(.L_5 - .L_4)
	.align		4
.L_4:
        /*001c*/ 	.word	index@(triton_poi_fused_native_group_norm_silu_2)
        /*0020*/ 	.word	0x00000000


	//----- nvinfo : EIATTR_MIN_STACK_SIZE
	.align		4
.L_5:
        /*0024*/ 	.byte	0x04, 0x12
        /*0026*/ 	.short	(.L_7 - .L_6)
	.align		4
.L_6:
        /*0028*/ 	.word	index@(triton_poi_fused_native_group_norm_silu_2)
        /*002c*/ 	.word	0x00000000
.L_7:


//--------------------- .nv.info.triton_poi_fused_native_group_norm_silu_2 --------------------------
	.section	.nv.info.triton_poi_fused_native_group_norm_silu_2,"",@"SHT_CUDA_INFO"
	.sectionflags	@""
	.align	4


	//----- nvinfo : EIATTR_CUDA_API_VERSION
	.align		4
        /*0000*/ 	.byte	0x04, 0x37
        /*0002*/ 	.short	(.L_9 - .L_8)
.L_8:
        /*0004*/ 	.word	0x0000007c


	//----- nvinfo : EIATTR_KPARAM_INFO
	.align		4
.L_9:
        /*0008*/ 	.byte	0x04, 0x17
        /*000a*/ 	.short	(.L_11 - .L_10)
.L_10:
        /*000c*/ 	.word	0x00000000
        /*0010*/ 	.short	0x0006
        /*0012*/ 	.short	0x0030
        /*0014*/ 	.byte	0x00, 0xf0, 0x11, 0x00


	//----- nvinfo : EIATTR_KPARAM_INFO
	.align		4
.L_11:
        /*0018*/ 	.byte	0x04, 0x17
        /*001a*/ 	.short	(.L_13 - .L_12)
.L_12:
        /*001c*/ 	.word	0x00000000
        /*0020*/ 	.short	0x0005
        /*0022*/ 	.short	0x0028
        /*0024*/ 	.byte	0x00, 0xf4, 0x21, 0x00


	//----- nvinfo : EIATTR_KPARAM_INFO
	.align		4
.L_13:
        /*0028*/ 	.byte	0x04, 0x17
        /*002a*/ 	.short	(.L_15 - .L_14)
.L_14:
        /*002c*/ 	.word	0x00000000
        /*0030*/ 	.short	0x0004
        /*0032*/ 	.short	0x0020
        /*0034*/ 	.byte	0x00, 0xf4, 0x21, 0x00


	//----- nvinfo : EIATTR_KPARAM_INFO
	.align		4
.L_15:
        /*0038*/ 	.byte	0x04, 0x17
        /*003a*/ 	.short	(.L_17 - .L_16)
.L_16:
        /*003c*/ 	.word	0x00000000
        /*0040*/ 	.short	0x0003
        /*0042*/ 	.short	0x0018
        /*0044*/ 	.byte	0x00, 0xf4, 0x21, 0x00


	//----- nvinfo : EIATTR_KPARAM_INFO
	.align		4
.L_17:
        /*0048*/ 	.byte	0x04, 0x17
        /*004a*/ 	.short	(.L_19 - .L_18)
.L_18:
        /*004c*/ 	.word	0x00000000
        /*0050*/ 	.short	0x0002
        /*0052*/ 	.short	0x0010
        /*0054*/ 	.byte	0x00, 0xf4, 0x21, 0x00


	//----- nvinfo : EIATTR_KPARAM_INFO
	.align		4
.L_19:
        /*0058*/ 	.byte	0x04, 0x17
        /*005a*/ 	.short	(.L_21 - .L_20)
.L_20:
        /*005c*/ 	.word	0x00000000
        /*0060*/ 	.short	0x0001
        /*0062*/ 	.short	0x0008
        /*0064*/ 	.byte	0x00, 0xf4, 0x21, 0x00


	//----- nvinfo : EIATTR_KPARAM_INFO
	.align		4
.L_21:
        /*0068*/ 	.byte	0x04, 0x17
        /*006a*/ 	.short	(.L_23 - .L_22)
.L_22:
        /*006c*/ 	.word	0x00000000
        /*0070*/ 	.short	0x0000
        /*0072*/ 	.short	0x0000
        /*0074*/ 	.byte	0x00, 0xf4, 0x21, 0x00


	//----- nvinfo : EIATTR_SPARSE_MMA_MASK
	.align		4
.L_23:
        /*0078*/ 	.byte	0x03, 0x50
        /*007a*/ 	.short	0x0000


	//----- nvinfo : EIATTR_MAXREG_COUNT
	.align		4
        /*007c*/ 	.byte	0x03, 0x1b
        /*007e*/ 	.short	0x00ff


	//----- nvinfo : EIATTR_EXIT_INSTR_OFFSETS
	.align		4
        /*0080*/ 	.byte	0x04, 0x1c
        /*0082*/ 	.short	(.L_25 - .L_24)


	//   ....[0]....
.L_24:
        /*0084*/ 	.word	0x00000b50


	//----- nvinfo : EIATTR_REQNTID
	.align		4
.L_25:
        /*0088*/ 	.byte	0x04, 0x10
        /*008a*/ 	.short	(.L_27 - .L_26)
.L_26:
        /*008c*/ 	.word	0x00000080
        /*0090*/ 	.word	0x00000001
        /*0094*/ 	.word	0x00000001


	//----- nvinfo : EIATTR_CBANK_PARAM_SIZE
	.align		4
.L_27:
        /*0098*/ 	.byte	0x03, 0x19
        /*009a*/ 	.short	0x0034


	//----- nvinfo : EIATTR_PARAM_CBANK
	.align		4
        /*009c*/ 	.byte	0x04, 0x0a
        /*009e*/ 	.short	(.L_29 - .L_28)
	.align		4
.L_28:
        /*00a0*/ 	.word	index@(.nv.constant0.triton_poi_fused_native_group_norm_silu_2)
        /*00a4*/ 	.short	0x0210
        /*00a6*/ 	.short	0x0034


	//----- nvinfo : EIATTR_SW_WAR
	.align		4
.L_29:
        /*00a8*/ 	.byte	0x04, 0x36
        /*00aa*/ 	.short	(.L_31 - .L_30)
.L_30:
        /*00ac*/ 	.word	0x00000008
.L_31:


//--------------------- .nv.callgraph             --------------------------
	.section	.nv.callgraph,"",@"SHT_CUDA_CALLGRAPH"
	.align	4
	.sectionentsize	8
	.align		4
        /*0000*/ 	.word	0x00000000
	.align		4
        /*0004*/ 	.word	0xffffffff
	.align		4
        /*0008*/ 	.word	0x00000000
	.align		4
        /*000c*/ 	.word	0xfffffffe
	.align		4
        /*0010*/ 	.word	0x00000000
	.align		4
        /*0014*/ 	.word	0xfffffffd
	.align		4
        /*0018*/ 	.word	0x00000000
	.align		4
        /*001c*/ 	.word	0xfffffffc


//--------------------- .text.triton_poi_fused_native_group_norm_silu_2 --------------------------
	.section	.text.triton_poi_fused_native_group_norm_silu_2,"ax",@progbits
	.align	128
        .global         triton_poi_fused_native_group_norm_silu_2
        .type           triton_poi_fused_native_group_norm_silu_2,@function
        .size           triton_poi_fused_native_group_norm_silu_2,(.L_x_1 - triton_poi_fused_native_group_norm_silu_2)
        .other          triton_poi_fused_native_group_norm_silu_2,@"STO_CUDA_ENTRY STV_DEFAULT"
triton_poi_fused_native_group_norm_silu_2:
.text.triton_poi_fused_native_group_norm_silu_2:
[----:B------:R-:W-:Y:S01]  /*0000*/  LDC R1, c[0x0][0x28] ;  /* 0x00000a00ff017b82 */ /* 0x000fe20000000800 */
[----:B------:R-:W1:Y:S07]  /*0010*/  S2R R0, SR_TID.X ;  /* 0x0000000000007919 */ /* 0x000e6e0000002100 */
[----:B------:R-:W2:Y:S01]  /*0020*/  LDC.64 R10, c[0x0][0x220] ;  /* 0x00008800ff0a7b82 */ /* 0x000ea20000000a00 */
[----:B------:R-:W-:Y:S01]  /*0030*/  ULDC.64 UR4, c[0x0][0x208] ;  /* 0x0000820000047ab9 */ /* 0x000fe20000000a00 */
[----:B------:R-:W3:Y:S06]  /*0040*/  S2R R3, SR_CTAID.X ;  /* 0x0000000000037919 */ /* 0x000eec0000002500 */
[----:B------:R-:W4:Y:S08]  /*0050*/  LDC.64 R8, c[0x0][0x218] ;  /* 0x00008600ff087b82 */ /* 0x000f300000000a00 */
[----:B------:R-:W5:Y:S08]  /*0060*/  LDC.64 R14, c[0x0][0x230] ;  /* 0x00008c00ff0e7b82 */ /* 0x000f700000000a00 */
[----:B------:R-:W5:Y:S01]  /*0070*/  LDC.64 R12, c[0x0][0x238] ;  /* 0x00008e00ff0c7b82 */ /* 0x000f620000000a00 */
[----:B-1----:R-:W-:-:S04]  /*0080*/  SHF.L.U32 R0, R0, 0x2, RZ ;  /* 0x0000000200007819 */ /* 0x002fc800000006ff */
[----:B------:R-:W-:Y:S02]  /*0090*/  LOP3.LUT R0, R0, 0x1fc, RZ, 0xc0, !PT ;  /* 0x000001fc00007812 */ /* 0x000fe400078ec0ff */
[----:B---3--:R-:W-:Y:S02]  /*00a0*/  SHF.R.S32.HI R21, RZ, 0x15, R3 ;  /* 0x00000015ff157819 */ /* 0x008fe40000011403 */
[----:B------:R-:W-:Y:S02]  /*00b0*/  LEA R0, R3, R0, 0xa ;  /* 0x0000000003007211 */ /* 0x000fe400078e50ff */
[----:B------:R-:W1:Y:S01]  /*00c0*/  LDC.64 R2, c[0x0][0x228] ;  /* 0x00008a00ff027b82 */ /* 0x000e620000000a00 */
[----:B------:R-:W-:Y:S02]  /*00d0*/  SGXT R21, R21, 0x1 ;  /* 0x000000011515781a */ /* 0x000fe40000000200 */
[----:B----4-:R-:W-:Y:S02]  /*00e0*/  IMAD.WIDE R8, R0, 0x4, R8 ;  /* 0x0000000400087825 */ /* 0x010fe400078e0208 */
[----:B------:R-:W-:-:S02]  /*00f0*/  LEA.HI R4, R21, R0, RZ, 0xc ;  /* 0x0000000015047211 */ /* 0x000fc400078f60ff */
[----:B------:R-:W-:Y:S02]  /*0100*/  LEA.HI R6, R21, R0, RZ, 0xe ;  /* 0x0000000015067211 */ /* 0x000fe400078f70ff */
[----:B------:R-:W-:Y:S02]  /*0110*/  SHF.R.S32.HI R4, RZ, 0xc, R4 ;  /* 0x0000000cff047819 */ /* 0x000fe40000011404 */
[----:B------:R-:W-:Y:S02]  /*0120*/  SHF.R.S32.HI R29, RZ, 0xe, R6 ;  /* 0x0000000eff1d7819 */ /* 0x000fe40000011406 */
[----:B------:R-:W-:-:S03]  /*0130*/  LEA.HI R5, R4, R4, RZ, 0x7 ;  /* 0x0000000404057211 */ /* 0x000fc600078f38ff */
[----:B--2---:R-:W-:Y:S01]  /*0140*/  IMAD.WIDE R26, R29, 0x4, R10 ;  /* 0x000000041d1a7825 */ /* 0x004fe200078e020a */
[----:B------:R-:W-:-:S04]  /*0150*/  LOP3.LUT R5, R5, 0xffffff80, RZ, 0xc0, !PT ;  /* 0xffffff8005057812 */ /* 0x000fc800078ec0ff */
[----:B------:R-:W-:Y:S01]  /*0160*/  IADD3 R23, R4, -R5, RZ ;  /* 0x8000000504177210 */ /* 0x000fe20007ffe0ff */
[----:B------:R-:W2:Y:S01]  /*0170*/  LDG.E.EL R16, desc[UR4][R26.64] ;  /* 0x000000041a107981 */ /* 0x000ea2000c2e1900 */
[----:B-1----:R-:W-:-:S03]  /*0180*/  IMAD.WIDE R28, R29, 0x4, R2 ;  /* 0x000000041d1c7825 */ /* 0x002fc600078e0202 */
[----:B------:R-:W2:Y:S01]  /*0190*/  LDG.E.128 R4, desc[UR4][R8.64] ;  /* 0x0000000408047981 */ /* 0x000ea2000c1e1d00 */
[C---:B-----5:R-:W-:Y:S01]  /*01a0*/  IMAD.WIDE R24, R23.reuse, 0x4, R14 ;  /* 0x0000000417187825 */ /* 0x060fe200078e020e */
[----:B------:R-:W-:Y:S02]  /*01b0*/  IADD3 R20, R0, 0x200, RZ ;  /* 0x0000020000147810 */ /* 0x000fe40007ffe0ff */
[----:B------:R-:W3:Y:S01]  /*01c0*/  LDG.E.EL R17, desc[UR4][R28.64] ;  /* 0x000000041c117981 */ /* 0x000ee2000c2e1900 */
[----:B0-----:R-:W-:-:S03]  /*01d0*/  IMAD.WIDE R22, R23, 0x4, R12 ;  /* 0x0000000417167825 */ /* 0x001fc600078e020c */
[----:B------:R-:W4:Y:S04]  /*01e0*/  LDG.E.EL R18, desc[UR4][R24.64] ;  /* 0x0000000418127981 */ /* 0x000f28000c2e1900 */
[----:B------:R0:W4:Y:S02]  /*01f0*/  LDG.E.EL R19, desc[UR4][R22.64] ;  /* 0x0000000416137981 */ /* 0x000124000c2e1900 */
[CC--:B0-----:R-:W-:Y:S02]  /*0200*/  LEA.HI R22, R21.reuse, R20.reuse, RZ, 0xc ;  /* 0x0000001415167211 */ /* 0x0c1fe400078f60ff */
[----:B------:R-:W-:Y:S02]  /*0210*/  LEA.HI R20, R21, R20, RZ, 0xe ;  /* 0x0000001415147211 */ /* 0x000fe400078f70ff */
[----:B------:R-:W-:-:S02]  /*0220*/  SHF.R.S32.HI R27, RZ, 0xc, R22 ;  /* 0x0000000cff1b7819 */ /* 0x000fc40000011416 */
[----:B------:R-:W-:Y:S02]  /*0230*/  SHF.R.S32.HI R23, RZ, 0xe, R20 ;  /* 0x0000000eff177819 */ /* 0x000fe40000011414 */
[----:B------:R-:W-:-:S03]  /*0240*/  LEA.HI R26, R27, R27, RZ, 0x7 ;  /* 0x0000001b1b1a7211 */ /* 0x000fc600078f38ff */
[C---:B------:R-:W-:Y:S01]  /*0250*/  IMAD.WIDE R20, R23.reuse, 0x4, R10 ;  /* 0x0000000417147825 */ /* 0x040fe200078e020a */
[----:B------:R-:W-:Y:S01]  /*0260*/  LOP3.LUT R26, R26, 0xffffff80, RZ, 0xc0, !PT ;  /* 0xffffff801a1a7812 */ /* 0x000fe200078ec0ff */
[----:B------:R-:W5:Y:S02]  /*0270*/  LDG.E.128 R8, desc[UR4][R8.64+0x800] ;  /* 0x0008000408087981 */ /* 0x000f64000c1e1d00 */
[----:B------:R-:W-:Y:S01]  /*0280*/  IMAD.WIDE R2, R23, 0x4, R2 ;  /* 0x0000000417027825 */ /* 0x000fe200078e0202 */
[----:B------:R-:W-:Y:S01]  /*0290*/  IADD3 R27, R27, -R26, RZ ;  /* 0x8000001a1b1b7210 */ /* 0x000fe20007ffe0ff */
[----:B------:R0:W5:Y:S04]  /*02a0*/  LDG.E.EL R20, desc[UR4][R20.64] ;  /* 0x0000000414147981 */ /* 0x000168000c2e1900 */
[C---:B------:R-:W-:Y:S01]  /*02b0*/  IMAD.WIDE R14, R27.reuse, 0x4, R14 ;  /* 0x000000041b0e7825 */ /* 0x040fe200078e020e */
[----:B------:R-:W5:Y:S03]  /*02c0*/  LDG.E.EL R2, desc[UR4][R2.64] ;  /* 0x0000000402027981 */ /* 0x000f66000c2e1900 */
[----:B------:R-:W-:-:S02]  /*02d0*/  IMAD.WIDE R12, R27, 0x4, R12 ;  /* 0x000000041b0c7825 */ /* 0x000fc400078e020c */
[----:B------:R1:W5:Y:S04]  /*02e0*/  LDG.E.EL R14, desc[UR4][R14.64] ;  /* 0x000000040e0e7981 */ /* 0x000368000c2e1900 */
[----:B------:R0:W5:Y:S01]  /*02f0*/  LDG.E.EL R13, desc[UR4][R12.64] ;  /* 0x000000040c0d7981 */ /* 0x000162000c2e1900 */
[----:B--2---:R-:W-:-:S04]  /*0300*/  FADD R4, R4, -R16 ;  /* 0x8000001004047221 */ /* 0x004fc80000000000 */
[----:B---3--:R-:W-:-:S04]  /*0310*/  FMUL R4, R17, R4 ;  /* 0x0000000411047220 */ /* 0x008fc80000400000 */
[----:B----4-:R-:W-:-:S04]  /*0320*/  FFMA R4, R18, R4, R19 ;  /* 0x0000000412047223 */ /* 0x010fc80000000013 */
[----:B0-----:R-:W-:Y:S01]  /*0330*/  FADD R21, RZ, -R4 ;  /* 0x80000004ff157221 */ /* 0x001fe20000000000 */
[--C-:B------:R-:W-:Y:S01]  /*0340*/  FADD R22, R5, -R16.reuse ;  /* 0x8000001005167221 */ /* 0x100fe20000000000 */
[--C-:B------:R-:W-:Y:S02]  /*0350*/  FADD R6, R6, -R16.reuse ;  /* 0x8000001006067221 */ /* 0x100fe40000000000 */
[----:B------:R-:W-:Y:S01]  /*0360*/  FMUL R21, R21, 1.4426950216293334961 ;  /* 0x3fb8aa3b15157820 */ /* 0x000fe20000400000 */
[----:B------:R-:W-:Y:S01]  /*0370*/  FADD R16, R7, -R16 ;  /* 0x8000001007107221 */ /* 0x000fe20000000000 */
[C---:B------:R-:W-:Y:S01]  /*0380*/  FMUL R5, R17.reuse, R22 ;  /* 0x0000001611057220 */ /* 0x040fe20000400000 */
[----:B------:R-:W-:Y:S02]  /*0390*/  FMUL R6, R17, R6 ;  /* 0x0000000611067220 */ /* 0x000fe40000400000 */
[----:B------:R-:W-:Y:S01]  /*03a0*/  FSETP.GEU.AND P4, PT, R21, -126, PT ;  /* 0xc2fc00001500780b */ /* 0x000fe20003f8e000 */
[----:B------:R-:W-:Y:S01]  /*03b0*/  FMUL R7, R17, R16 ;  /* 0x0000001011077220 */ /* 0x000fe20000400000 */
[C-C-:B------:R-:W-:Y:S01]  /*03c0*/  FFMA R5, R18.reuse, R5, R19.reuse ;  /* 0x0000000512057223 */ /* 0x140fe20000000013 */
[----:B------:R-:W-:-:S02]  /*03d0*/  FFMA R6, R18, R6, R19 ;  /* 0x0000000612067223 */ /* 0x000fc40000000013 */
[----:B------:R-:W-:Y:S01]  /*03e0*/  FFMA R7, R18, R7, R19 ;  /* 0x0000000712077223 */ /* 0x000fe20000000013 */
[----:B-1----:R-:W-:Y:S01]  /*03f0*/  FADD R15, RZ, -R5 ;  /* 0x80000005ff0f7221 */ /* 0x002fe20000000000 */
[--C-:B-----5:R-:W-:Y:S01]  /*0400*/  FADD R9, R9, -R20.reuse ;  /* 0x8000001409097221 */ /* 0x120fe20000000000 */
[--C-:B------:R-:W-:Y:S01]  /*0410*/  FADD R19, R10, -R20.reuse ;  /* 0x800000140a137221 */ /* 0x100fe20000000000 */
[--C-:B------:R-:W-:Y:S01]  /*0420*/  FADD R3, R8, -R20.reuse ;  /* 0x8000001408037221 */ /* 0x100fe20000000000 */
[----:B------:R-:W-:Y:S01]  /*0430*/  FADD R11, R11, -R20 ;  /* 0x800000140b0b7221 */ /* 0x000fe20000000000 */
[C---:B------:R-:W-:Y:S01]  /*0440*/  FMUL R8, R2.reuse, R9 ;  /* 0x0000000902087220 */ /* 0x040fe20000400000 */
[C---:B------:R-:W-:Y:S01]  /*0450*/  FMUL R9, R2.reuse, R19 ;  /* 0x0000001302097220 */ /* 0x040fe20000400000 */
[----:B------:R-:W-:Y:S01]  /*0460*/  @!P4 FMUL R21, R21, 0.5 ;  /* 0x3f0000001515c820 */ /* 0x000fe20000400000 */
[C---:B------:R-:W-:Y:S01]  /*0470*/  FMUL R3, R2.reuse, R3 ;  /* 0x0000000302037220 */ /* 0x040fe20000400000 */
[----:B------:R-:W-:Y:S01]  /*0480*/  FADD R16, RZ, -R6 ;  /* 0x80000006ff107221 */ /* 0x000fe20000000000 */
[----:B------:R-:W-:Y:S01]  /*0490*/  FMUL R11, R2, R11 ;  /* 0x0000000b020b7220 */ /* 0x000fe20000400000 */
[----:B------:R-:W-:Y:S01]  /*04a0*/  FMUL R15, R15, 1.4426950216293334961 ;  /* 0x3fb8aa3b0f0f7820 */ /* 0x000fe20000400000 */
[----:B------:R-:W0:Y:S01]  /*04b0*/  MUFU.EX2 R12, R21 ;  /* 0x00000015000c7308 */ /* 0x000e220000000800 */
[C-C-:B------:R-:W-:Y:S01]  /*04c0*/  FFMA R8, R14.reuse, R8, R13.reuse ;  /* 0x000000080e087223 */ /* 0x140fe2000000000d */
[C---:B------:R-:W-:Y:S01]  /*04d0*/  FFMA R9, R14.reuse, R9, R13 ;  /* 0x000000090e097223 */ /* 0x040fe2000000000d */
[----:B------:R-:W-:Y:S01]  /*04e0*/  FADD R17, RZ, -R7 ;  /* 0x80000007ff117221 */ /* 0x000fe20000000000 */
[----:B------:R-:W-:Y:S01]  /*04f0*/  FFMA R3, R14, R3, R13 ;  /* 0x000000030e037223 */ /* 0x000fe2000000000d */
[----:B------:R-:W-:Y:S01]  /*0500*/  FMUL R16, R16, 1.4426950216293334961 ;  /* 0x3fb8aa3b10107820 */ /* 0x000fe20000400000 */
[----:B------:R-:W-:Y:S01]  /*0510*/  FADD R18, RZ, -R8 ;  /* 0x80000008ff127221 */ /* 0x000fe20000000000 */
[----:B------:R-:W-:Y:S01]  /*0520*/  FADD R2, RZ, -R9 ;  /* 0x80000009ff027221 */ /* 0x000fe20000000000 */
[----:B------:R-:W-:Y:S01]  /*0530*/  FFMA R13, R14, R11, R13 ;  /* 0x0000000b0e0d7223 */ /* 0x000fe2000000000d */
[----:B------:R-:W-:Y:S01]  /*0540*/  FSETP.GEU.AND P1, PT, R15, -126, PT ;  /* 0xc2fc00000f00780b */ /* 0x000fe20003f2e000 */
[----:B------:R-:W-:Y:S01]  /*0550*/  FMUL R17, R17, 1.4426950216293334961 ;  /* 0x3fb8aa3b11117820 */ /* 0x000fe20000400000 */
[----:B------:R-:W-:Y:S01]  /*0560*/  FADD R10, RZ, -R3 ;  /* 0x80000003ff0a7221 */ /* 0x000fe20000000000 */
[----:B------:R-:W-:Y:S01]  /*0570*/  FMUL R18, R18, 1.4426950216293334961 ;  /* 0x3fb8aa3b12127820 */ /* 0x000fe20000400000 */
[----:B------:R-:W-:Y:S01]  /*0580*/  FMUL R11, R2, 1.4426950216293334961 ;  /* 0x3fb8aa3b020b7820 */ /* 0x000fe20000400000 */
[----:B------:R-:W-:Y:S01]  /*0590*/  FSETP.GEU.AND P0, PT, R16, -126, PT ;  /* 0xc2fc00001000780b */ /* 0x000fe20003f0e000 */
[----:B------:R-:W-:Y:S01]  /*05a0*/  FADD R2, RZ, -R13 ;  /* 0x8000000dff027221 */ /* 0x000fe20000000000 */
[----:B------:R-:W-:Y:S01]  /*05b0*/  FMUL R10, R10, 1.4426950216293334961 ;  /* 0x3fb8aa3b0a0a7820 */ /* 0x000fe20000400000 */
[----:B------:R-:W-:-:S02]  /*05c0*/  FSETP.GEU.AND P2, PT, R17, -126, PT ;  /* 0xc2fc00001100780b */ /* 0x000fc40003f4e000 */
[----:B------:R-:W-:Y:S01]  /*05d0*/  FSETP.GEU.AND P5, PT, R18, -126, PT ;  /* 0xc2fc00001200780b */ /* 0x000fe20003fae000 */
[----:B------:R-:W-:Y:S01]  /*05e0*/  FMUL R14, R2, 1.4426950216293334961 ;  /* 0x3fb8aa3b020e7820 */ /* 0x000fe20000400000 */
[----:B------:R-:W-:Y:S01]  /*05f0*/  FSETP.GEU.AND P3, PT, R11, -126, PT ;  /* 0xc2fc00000b00780b */ /* 0x000fe20003f6e000 */
[----:B0-----:R-:W-:Y:S01]  /*0600*/  @!P4 FMUL R12, R12, R12 ;  /* 0x0000000c0c0cc220 */ /* 0x001fe20000400000 */
[----:B------:R-:W-:Y:S02]  /*0610*/  FSETP.GEU.AND P6, PT, R10, -126, PT ;  /* 0xc2fc00000a00780b */ /* 0x000fe40003fce000 */
[----:B------:R-:W-:Y:S01]  /*0620*/  FSETP.GEU.AND P4, PT, R14, -126, PT ;  /* 0xc2fc00000e00780b */ /* 0x000fe20003f8e000 */
[----:B------:R-:W-:Y:S01]  /*0630*/  @!P1 FMUL R15, R15, 0.5 ;  /* 0x3f0000000f0f9820 */ /* 0x000fe20000400000 */
[----:B------:R-:W-:-:S03]  /*0640*/  @!P0 FMUL R16, R16, 0.5 ;  /* 0x3f00000010108820 */ /* 0x000fc60000400000 */
[----:B------:R-:W-:Y:S02]  /*0650*/  @!P2 FMUL R17, R17, 0.5 ;  /* 0x3f0000001111a820 */ /* 0x000fe40000400000 */
[----:B------:R-:W0:Y:S01]  /*0660*/  MUFU.EX2 R15, R15 ;  /* 0x0000000f000f7308 */ /* 0x000e220000000800 */
[----:B------:R-:W-:Y:S01]  /*0670*/  @!P5 FMUL R18, R18, 0.5 ;  /* 0x3f0000001212d820 */ /* 0x000fe20000400000 */
[----:B------:R-:W-:Y:S02]  /*0680*/  @!P3 FMUL R11, R11, 0.5 ;  /* 0x3f0000000b0bb820 */ /* 0x000fe40000400000 */
[----:B------:R-:W-:-:S04]  /*0690*/  @!P6 FMUL R10, R10, 0.5 ;  /* 0x3f0000000a0ae820 */ /* 0x000fc80000400000 */
[----:B------:R-:W1:Y:S01]  /*06a0*/  MUFU.EX2 R16, R16 ;  /* 0x0000001000107308 */ /* 0x000e620000000800 */
[----:B------:R-:W-:-:S07]  /*06b0*/  @!P4 FMUL R14, R14, 0.5 ;  /* 0x3f0000000e0ec820 */ /* 0x000fce0000400000 */
[----:B------:R-:W2:Y:S08]  /*06c0*/  MUFU.EX2 R17, R17 ;  /* 0x0000001100117308 */ /* 0x000eb00000000800 */
[----:B------:R-:W3:Y:S01]  /*06d0*/  MUFU.EX2 R18, R18 ;  /* 0x0000001200127308 */ /* 0x000ee20000000800 */
[----:B------:R-:W-:-:S07]  /*06e0*/  FADD R2, R12, 1 ;  /* 0x3f8000000c027421 */ /* 0x000fce0000000000 */
[----:B------:R-:W4:Y:S01]  /*06f0*/  MUFU.EX2 R11, R11 ;  /* 0x0000000b000b7308 */ /* 0x000f220000000800 */
[----:B0-----:R-:W-:-:S07]  /*0700*/  @!P1 FMUL R15, R15, R15 ;  /* 0x0000000f0f0f9220 */ /* 0x001fce0000400000 */
[----:B------:R-:W0:Y:S08]  /*0710*/  MUFU.EX2 R10, R10 ;  /* 0x0000000a000a7308 */ /* 0x000e300000000800 */
[----:B------:R-:W5:Y:S01]  /*0720*/  MUFU.EX2 R19, R14 ;  /* 0x0000000e00137308 */ /* 0x000f620000000800 */
[----:B-1----:R-:W-:Y:S01]  /*0730*/  @!P0 FMUL R16, R16, R16 ;  /* 0x0000001010108220 */ /* 0x002fe20000400000 */
[----:B------:R-:W-:Y:S01]  /*0740*/  FSETP.GT.AND P1, PT, R2, 8.50705917302346158658e+37, PT ;  /* 0x7e8000000200780b */ /* 0x000fe20003f24000 */
[----:B------:R-:W-:Y:S01]  /*0750*/  FADD R12, R15, 1 ;  /* 0x3f8000000f0c7421 */ /* 0x000fe20000000000 */
[----:B--2---:R-:W-:Y:S01]  /*0760*/  @!P2 FMUL R17, R17, R17 ;  /* 0x000000111111a220 */ /* 0x004fe20000400000 */
[----:B------:R-:W-:Y:S01]  /*0770*/  FADD R20, R16, 1 ;  /* 0x3f80000010147421 */ /* 0x000fe20000000000 */
[----:B---3--:R-:W-:Y:S01]  /*0780*/  @!P5 FMUL R18, R18, R18 ;  /* 0x000000121212d220 */ /* 0x008fe20000400000 */
[----:B----4-:R-:W-:Y:S01]  /*0790*/  @!P3 FMUL R11, R11, R11 ;  /* 0x0000000b0b0bb220 */ /* 0x010fe20000400000 */
[----:B------:R-:W-:Y:S01]  /*07a0*/  HFMA2.MMA R15, -RZ, RZ, 1.625, 0 ;  /* 0x3e800000ff0f7435 */ /* 0x000fe200000001ff */
[----:B------:R-:W-:Y:S01]  /*07b0*/  FSETP.GT.AND P0, PT, R12, 8.50705917302346158658e+37, PT ;  /* 0x7e8000000c00780b */ /* 0x000fe20003f04000 */
[----:B------:R-:W-:Y:S01]  /*07c0*/  FADD R16, R17, 1 ;  /* 0x3f80000011107421 */ /* 0x000fe20000000000 */
[----:B0-----:R-:W-:Y:S01]  /*07d0*/  @!P6 FMUL R10, R10, R10 ;  /* 0x0000000a0a0ae220 */ /* 0x001fe20000400000 */
[----:B------:R-:W-:Y:S01]  /*07e0*/  FADD R17, R18, 1 ;  /* 0x3f80000012117421 */ /* 0x000fe20000000000 */
[----:B------:R-:W-:Y:S01]  /*07f0*/  FSETP.GT.AND P2, PT, R20, 8.50705917302346158658e+37, PT ;  /* 0x7e8000001400780b */ /* 0x000fe20003f44000 */
[----:B-----5:R-:W-:Y:S01]  /*0800*/  @!P4 FMUL R19, R19, R19 ;  /* 0x000000131313c220 */ /* 0x020fe20000400000 */
[----:B------:R-:W-:Y:S01]  /*0810*/  FADD R18, R11, 1 ;  /* 0x3f8000000b127421 */ /* 0x000fe20000000000 */
[----:B------:R-:W-:-:S02]  /*0820*/  FADD R21, R10, 1 ;  /* 0x3f8000000a157421 */ /* 0x000fc40000000000 */
[----:B------:R-:W-:Y:S01]  /*0830*/  FADD R22, R19, 1 ;  /* 0x3f80000013167421 */ /* 0x000fe20000000000 */
[----:B------:R-:W-:Y:S01]  /*0840*/  FSETP.GT.AND P6, PT, R16, 8.50705917302346158658e+37, PT ;  /* 0x7e8000001000780b */ /* 0x000fe20003fc4000 */
[----:B------:R-:W-:Y:S01]  /*0850*/  @P1 FMUL R2, R2, 0.25 ;  /* 0x3e80000002021820 */ /* 0x000fe20000400000 */
[----:B------:R-:W-:Y:S02]  /*0860*/  FSETP.GT.AND P4, PT, R17, 8.50705917302346158658e+37, PT ;  /* 0x7e8000001100780b */ /* 0x000fe40003f84000 */
[----:B------:R-:W-:Y:S01]  /*0870*/  FSEL R23, R15, 1, P1 ;  /* 0x3f8000000f177808 */ /* 0x000fe20000800000 */
[----:B------:R-:W-:Y:S01]  /*0880*/  @P0 FMUL R12, R12, 0.25 ;  /* 0x3e8000000c0c0820 */ /* 0x000fe20000400000 */
[----:B------:R-:W-:Y:S01]  /*0890*/  FSETP.GT.AND P3, PT, R18, 8.50705917302346158658e+37, PT ;  /* 0x7e8000001200780b */ /* 0x000fe20003f64000 */
[----:B------:R-:W-:Y:S01]  /*08a0*/  @P2 FMUL R20, R20, 0.25 ;  /* 0x3e80000014142820 */ /* 0x000fe20000400000 */
[----:B------:R-:W-:Y:S01]  /*08b0*/  FSETP.GT.AND P5, PT, R21, 8.50705917302346158658e+37, PT ;  /* 0x7e8000001500780b */ /* 0x000fe20003fa4000 */
[----:B------:R-:W0:Y:S01]  /*08c0*/  LDC.64 R10, c[0x0][0x210] ;  /* 0x00008400ff0a7b82 */ /* 0x000e220000000a00 */
[----:B------:R-:W-:Y:S01]  /*08d0*/  FSETP.GT.AND P1, PT, R22, 8.50705917302346158658e+37, PT ;  /* 0x7e8000001600780b */ /* 0x000fe20003f24000 */
[----:B------:R-:W1:Y:S02]  /*08e0*/  MUFU.RCP R2, R2 ;  /* 0x0000000200027308 */ /* 0x000e640000001000 */
[----:B------:R-:W-:-:S02]  /*08f0*/  @P6 FMUL R16, R16, 0.25 ;  /* 0x3e80000010106820 */ /* 0x000fc40000400000 */
[----:B------:R-:W-:-:S04]  /*0900*/  @P4 FMUL R17, R17, 0.25 ;  /* 0x3e80000011114820 */ /* 0x000fc80000400000 */
[----:B------:R-:W2:Y:S01]  /*0910*/  MUFU.RCP R12, R12 ;  /* 0x0000000c000c7308 */ /* 0x000ea20000001000 */
[----:B------:R-:W-:Y:S01]  /*0920*/  @P3 FMUL R18, R18, 0.25 ;  /* 0x3e80000012123820 */ /* 0x000fe20000400000 */
[----:B------:R-:W-:Y:S02]  /*0930*/  @P5 FMUL R21, R21, 0.25 ;  /* 0x3e80000015155820 */ /* 0x000fe40000400000 */
[----:B------:R-:W-:-:S04]  /*0940*/  @P1 FMUL R22, R22, 0.25 ;  /* 0x3e80000016161820 */ /* 0x000fc80000400000 */
[----:B------:R-:W3:Y:S01]  /*0950*/  MUFU.RCP R14, R20 ;  /* 0x00000014000e7308 */ /* 0x000ee20000001000 */
[C---:B------:R-:W-:Y:S02]  /*0960*/  FSEL R25, R15.reuse, 1, P0 ;  /* 0x3f8000000f197808 */ /* 0x040fe40000000000 */
[----:B------:R-:W-:-:S05]  /*0970*/  FSEL R27, R15, 1, P2 ;  /* 0x3f8000000f1b7808 */ /* 0x000fca0001000000 */
[----:B------:R-:W4:Y:S08]  /*0980*/  MUFU.RCP R16, R16 ;  /* 0x0000001000107308 */ /* 0x000f300000001000 */
[----:B------:R1:W5:Y:S08]  /*0990*/  MUFU.RCP R19, R21 ;  /* 0x0000001500137308 */ /* 0x0003700000001000 */
[----:B------:R-:W0:Y:S01]  /*09a0*/  MUFU.RCP R17, R17 ;  /* 0x0000001100117308 */ /* 0x000e220000001000 */
[----:B-1----:R-:W-:-:S07]  /*09b0*/  FMUL R21, R2, R23 ;  /* 0x0000001702157220 */ /* 0x002fce0000400000 */
[----:B------:R-:W1:Y:S08]  /*09c0*/  MUFU.RCP R18, R18 ;  /* 0x0000001200127308 */ /* 0x000e700000001000 */
[----:B------:R-:W1:Y:S01]  /*09d0*/  MUFU.RCP R20, R22 ;  /* 0x0000001600147308 */ /* 0x000e620000001000 */
[----:B--2---:R-:W-:Y:S01]  /*09e0*/  FMUL R12, R12, R25 ;  /* 0x000000190c0c7220 */ /* 0x004fe20000400000 */
[----:B---3--:R-:W-:Y:S01]  /*09f0*/  FMUL R23, R14, R27 ;  /* 0x0000001b0e177220 */ /* 0x008fe20000400000 */
[----:B------:R-:W-:-:S02]  /*0a00*/  FSEL R25, R15, 1, P6 ;  /* 0x3f8000000f197808 */ /* 0x000fc40003000000 */
[C---:B------:R-:W-:Y:S02]  /*0a10*/  FSEL R2, R15.reuse, 1, P5 ;  /* 0x3f8000000f027808 */ /* 0x040fe40002800000 */
[C---:B------:R-:W-:Y:S02]  /*0a20*/  FSEL R14, R15.reuse, 1, P4 ;  /* 0x3f8000000f0e7808 */ /* 0x040fe40002000000 */
[C---:B------:R-:W-:Y:S02]  /*0a30*/  FSEL R27, R15.reuse, 1, P3 ;  /* 0x3f8000000f1b7808 */ /* 0x040fe40001800000 */
[----:B------:R-:W-:Y:S01]  /*0a40*/  FSEL R15, R15, 1, P1 ;  /* 0x3f8000000f0f7808 */ /* 0x000fe20000800000 */
[----:B----4-:R-:W-:Y:S01]  /*0a50*/  FMUL R16, R16, R25 ;  /* 0x0000001910107220 */ /* 0x010fe20000400000 */
[----:B-----5:R-:W-:Y:S01]  /*0a60*/  FMUL R2, R19, R2 ;  /* 0x0000000213027220 */ /* 0x020fe20000400000 */
[----:B0-----:R-:W-:Y:S01]  /*0a70*/  FMUL R17, R17, R14 ;  /* 0x0000000e11117220 */ /* 0x001fe20000400000 */
[----:B-1----:R-:W-:Y:S01]  /*0a80*/  FMUL R18, R18, R27 ;  /* 0x0000001b12127220 */ /* 0x002fe20000400000 */
[----:B------:R-:W-:Y:S01]  /*0a90*/  FMUL R20, R20, R15 ;  /* 0x0000000f14147220 */ /* 0x000fe20000400000 */
[----:B------:R-:W-:Y:S01]  /*0aa0*/  FMUL R7, R7, R16 ;  /* 0x0000001007077220 */ /* 0x000fe20000400000 */
[----:B------:R-:W-:-:S04]  /*0ab0*/  IMAD.WIDE R10, R0, 0x4, R10 ;  /* 0x00000004000a7825 */ /* 0x000fc800078e020a */
[----:B------:R-:W-:Y:S01]  /*0ac0*/  FMUL R4, R4, R21 ;  /* 0x0000001504047220 */ /* 0x000fe20000400000 */
[----:B------:R-:W-:Y:S01]  /*0ad0*/  FMUL R5, R5, R12 ;  /* 0x0000000c05057220 */ /* 0x000fe20000400000 */
[----:B------:R-:W-:Y:S01]  /*0ae0*/  FMUL R6, R6, R23 ;  /* 0x0000001706067220 */ /* 0x000fe20000400000 */
[----:B------:R-:W-:Y:S01]  /*0af0*/  FMUL R16, R3, R2 ;  /* 0x0000000203107220 */ /* 0x000fe20000400000 */
[----:B------:R-:W-:Y:S01]  /*0b00*/  FMUL R17, R8, R17 ;  /* 0x0000001108117220 */ /* 0x000fe20000400000 */
[----:B------:R-:W-:Y:S01]  /*0b10*/  FMUL R18, R9, R18 ;  /* 0x0000001209127220 */ /* 0x000fe20000400000 */
[----:B------:R-:W-:Y:S01]  /*0b20*/  FMUL R19, R13, R20 ;  /* 0x000000140d137220 */ /* 0x000fe20000400000 */
[----:B------:R-:W-:Y:S04]  /*0b30*/  STG.E.128 desc[UR4][R10.64], R4 ;  /* 0x000000040a007986 */ /* 0x000fe8000c101d04 */
[----:B------:R-:W-:Y:S01]  /*0b40*/  STG.E.128 desc[UR4][R10.64+0x800], R16 ;  /* 0x000800100a007986 */ /* 0x000fe2000c101d04 */
[----:B------:R-:W-:Y:S05]  /*0b50*/  EXIT ;  /* 0x000000000000794d */ /* 0x000fea0003800000 */
.L_x_0:
[----:B------:R-:W-:-:S00]  /*0b60*/  BRA `(.L_x_0) ;  /* 0xfffffffc00fc7947 */ /* 0x000fc0000383ffff */
[----:B------:R-:W-:-:S00]  /*0b70*/  NOP ;  /* 0x0000000000007918 */ /* 0x000fc00000000000 */
        /* <DEDUP_REMOVED lines=8> */
.L_x_1:


//--------------------- .nv.constant0.triton_poi_fused_native_group_norm_silu_2 --------------------------
	.section	.nv.constant0.triton_poi_fused_native_group_norm_silu_2,"a",@progbits
	.sectionflags	@""
	.align	4
.nv.constant0.triton_poi_fused_native_group_norm_silu_2:
	.zero		580
